	.headerflags	@"EF_CUDA_TEXMODE_UNIFIED EF_CUDA_64BIT_ADDRESS EF_CUDA_ACCELERATORS EF_CUDA_SM90 EF_CUDA_VIRTUAL_SM(EF_CUDA_SM90)"
	.elftype	@"ET_EXEC"


//--------------------- .nv.info                  --------------------------
	.section	.nv.info,"",@"SHT_CUDA_INFO"
	.align	4


	//----- nvinfo : EIATTR_REGCOUNT
	.align		4
        /*0000*/ 	.byte	0x04, 0x2f
        /*0002*/ 	.short	(.L_3 - .L_2)
	.align		4
.L_2:
        /*0004*/ 	.word	index@(triton_poi_fused__native_batch_norm_legit_no_training_add_leaky_relu_22)
        /*0008*/ 	.word	0x0000001e


	//----- nvinfo : EIATTR_MIN_STACK_SIZE
	.align		4
.L_3:
        /*000c*/ 	.byte	0x04, 0x12
        /*000e*/ 	.short	(.L_5 - .L_4)
	.align		4
.L_4:
        /*0010*/ 	.word	index@(triton_poi_fused__native_batch_norm_legit_no_training_add_leaky_relu_22)
        /*0014*/ 	.word	0x00000000


	//----- nvinfo : EIATTR_FRAME_SIZE
	.align		4
.L_5:
        /*0018*/ 	.byte	0x04, 0x11
        /*001a*/ 	.short	(.L_7 - .L_6)
	.align		4
.L_6:
        /*001c*/ 	.word	index@(triton_poi_fused__native_batch_norm_legit_no_training_add_leaky_relu_22)
        /*0020*/ 	.word	0x00000000


	//----- nvinfo : EIATTR_MIN_STACK_SIZE
	.align		4
.L_7:
        /*0024*/ 	.byte	0x04, 0x12
        /*0026*/ 	.short	(.L_9 - .L_8)
	.align		4
.L_8:
        /*0028*/ 	.word	index@(triton_poi_fused__native_batch_norm_legit_no_training_add_leaky_relu_22)
        /*002c*/ 	.word	0x00000000
.L_9:


//--------------------- .nv.info.triton_poi_fused__native_batch_norm_legit_no_training_add_leaky_relu_22 --------------------------
	.section	.nv.info.triton_poi_fused__native_batch_norm_legit_no_training_add_leaky_relu_22,"",@"SHT_CUDA_INFO"
	.sectionflags	@""
	.align	4


	//----- nvinfo : EIATTR_CUDA_API_VERSION
	.align		4
        /*0000*/ 	.byte	0x04, 0x37
        /*0002*/ 	.short	(.L_11 - .L_10)
.L_10:
        /*0004*/ 	.word	0x0000007c


	//----- nvinfo : EIATTR_KPARAM_INFO
	.align		4
.L_11:
        /*0008*/ 	.byte	0x04, 0x17
        /*000a*/ 	.short	(.L_13 - .L_12)
.L_12:
        /*000c*/ 	.word	0x00000000
        /*0010*/ 	.short	0x0008
        /*0012*/ 	.short	0x003c
        /*0014*/ 	.byte	0x00, 0xf0, 0x11, 0x00


	//----- nvinfo : EIATTR_KPARAM_INFO
	.align		4
.L_13:
        /*0018*/ 	.byte	0x04, 0x17
        /*001a*/ 	.short	(.L_15 - .L_14)
.L_14:
        /*001c*/ 	.word	0x00000000
        /*0020*/ 	.short	0x0007
        /*0022*/ 	.short	0x0038
        /*0024*/ 	.byte	0x00, 0xf0, 0x11, 0x00


	//----- nvinfo : EIATTR_KPARAM_INFO
	.align		4
.L_15:
        /*0028*/ 	.byte	0x04, 0x17
        /*002a*/ 	.short	(.L_17 - .L_16)
.L_16:
        /*002c*/ 	.word	0x00000000
        /*0030*/ 	.short	0x0006
        /*0032*/ 	.short	0x0030
        /*0034*/ 	.byte	0x00, 0xf4, 0x21, 0x00


	//----- nvinfo : EIATTR_KPARAM_INFO
	.align		4
.L_17:
        /*0038*/ 	.byte	0x04, 0x17
        /*003a*/ 	.short	(.L_19 - .L_18)
.L_18:
        /*003c*/ 	.word	0x00000000
        /*0040*/ 	.short	0x0005
        /*0042*/ 	.short	0x0028
        /*0044*/ 	.byte	0x00, 0xf4, 0x21, 0x00


	//----- nvinfo : EIATTR_KPARAM_INFO
	.align		4
.L_19:
        /*0048*/ 	.byte	0x04, 0x17
        /*004a*/ 	.short	(.L_21 - .L_20)
.L_20:
        /*004c*/ 	.word	0x00000000
        /*0050*/ 	.short	0x0004
        /*0052*/ 	.short	0x0020
        /*0054*/ 	.byte	0x00, 0xf4, 0x21, 0x00


	//----- nvinfo : EIATTR_KPARAM_INFO
	.align		4
.L_21:
        /*0058*/ 	.byte	0x04, 0x17
        /*005a*/ 	.short	(.L_23 - .L_22)
.L_22:
        /*005c*/ 	.word	0x00000000
        /*0060*/ 	.short	0x0003
        /*0062*/ 	.short	0x0018
        /*0064*/ 	.byte	0x00, 0xf4, 0x21, 0x00


	//----- nvinfo : EIATTR_KPARAM_INFO
	.align		4
.L_23:
        /*0068*/ 	.byte	0x04, 0x17
        /*006a*/ 	.short	(.L_25 - .L_24)
.L_24:
        /*006c*/ 	.word	0x00000000
        /*0070*/ 	.short	0x0002
        /*0072*/ 	.short	0x0010
        /*0074*/ 	.byte	0x00, 0xf4, 0x21, 0x00


	//----- nvinfo : EIATTR_KPARAM_INFO
	.align		4
.L_25:
        /*0078*/ 	.byte	0x04, 0x17
        /*007a*/ 	.short	(.L_27 - .L_26)
.L_26:
        /*007c*/ 	.word	0x00000000
        /*0080*/ 	.short	0x0001
        /*0082*/ 	.short	0x0008
        /*0084*/ 	.byte	0x00, 0xf4, 0x21, 0x00


	//----- nvinfo : EIATTR_KPARAM_INFO
	.align		4
.L_27:
        /*0088*/ 	.byte	0x04, 0x17
        /*008a*/ 	.short	(.L_29 - .L_28)
.L_28:
        /*008c*/ 	.word	0x00000000
        /*0090*/ 	.short	0x0000
        /*0092*/ 	.short	0x0000
        /*0094*/ 	.byte	0x00, 0xf4, 0x21, 0x00


	//----- nvinfo : EIATTR_SPARSE_MMA_MASK
	.align		4
.L_29:
        /*0098*/ 	.byte	0x03, 0x50
        /*009a*/ 	.short	0x0000


	//----- nvinfo : EIATTR_MAXREG_COUNT
	.align		4
        /*009c*/ 	.byte	0x03, 0x1b
        /*009e*/ 	.short	0x00ff


	//----- nvinfo : EIATTR_EXIT_INSTR_OFFSETS
	.align		4
        /*00a0*/ 	.byte	0x04, 0x1c
        /*00a2*/ 	.short	(.L_31 - .L_30)


	//   ....[0]....
.L_30:
        /*00a4*/ 	.word	0x00000600


	//   ....[1]....
        /*00a8*/ 	.word	0x000006d0


	//----- nvinfo : EIATTR_REQNTID
	.align		4
.L_31:
        /*00ac*/ 	.byte	0x04, 0x10
        /*00ae*/ 	.short	(.L_33 - .L_32)
.L_32:
        /*00b0*/ 	.word	0x00000080
        /*00b4*/ 	.word	0x00000001
        /*00b8*/ 	.word	0x00000001


	//----- nvinfo : EIATTR_CBANK_PARAM_SIZE
	.align		4
.L_33:
        /*00bc*/ 	.byte	0x03, 0x19
        /*00be*/ 	.short	0x0040


	//----- nvinfo : EIATTR_PARAM_CBANK
	.align		4
        /*00c0*/ 	.byte	0x04, 0x0a
        /*00c2*/ 	.short	(.L_35 - .L_34)
	.align		4
.L_34:
        /*00c4*/ 	.word	index@(.nv.constant0.triton_poi_fused__native_batch_norm_legit_no_training_add_leaky_relu_22)
        /*00c8*/ 	.short	0x0210
        /*00ca*/ 	.short	0x0040


	//----- nvinfo : EIATTR_SW_WAR
	.align		4
.L_35:
        /*00cc*/ 	.byte	0x04, 0x36
        /*00ce*/ 	.short	(.L_37 - .L_36)
.L_36:
        /*00d0*/ 	.word	0x00000008
.L_37:


//--------------------- .nv.callgraph             --------------------------
	.section	.nv.callgraph,"",@"SHT_CUDA_CALLGRAPH"
	.align	4
	.sectionentsize	8
	.align		4
        /*0000*/ 	.word	0x00000000
	.align		4
        /*0004*/ 	.word	0xffffffff
	.align		4
        /*0008*/ 	.word	0x00000000
	.align		4
        /*000c*/ 	.word	0xfffffffe
	.align		4
        /*0010*/ 	.word	0x00000000
	.align		4
        /*0014*/ 	.word	0xfffffffd
	.align		4
        /*0018*/ 	.word	0x00000000
	.align		4
        /*001c*/ 	.word	0xfffffffc


//--------------------- .nv.constant4             --------------------------
	.section	.nv.constant4,"a",@progbits
	.align	8
	.align		8
.nv.constant4:
        /*0000*/ 	.dword	_$_str
	.align		8
        /*0008*/ 	.dword	_$_str_$_2


//--------------------- .text.triton_poi_fused__native_batch_norm_legit_no_training_add_leaky_relu_22 --------------------------
	.section	.text.triton_poi_fused__native_batch_norm_legit_no_training_add_leaky_relu_22,"ax",@progbits
	.sectionflags	@"SHF_BARRIERS=1"
	.align	128
        .global         triton_poi_fused__native_batch_norm_legit_no_training_add_leaky_relu_22
        .type           triton_poi_fused__native_batch_norm_legit_no_training_add_leaky_relu_22,@function
        .size           triton_poi_fused__native_batch_norm_legit_no_training_add_leaky_relu_22,(.L_x_1 - triton_poi_fused__native_batch_norm_legit_no_training_add_leaky_relu_22)
        .other          triton_poi_fused__native_batch_norm_legit_no_training_add_leaky_relu_22,@"STO_CUDA_ENTRY STV_DEFAULT"
triton_poi_fused__native_batch_norm_legit_no_training_add_leaky_relu_22:
.text.triton_poi_fused__native_batch_norm_legit_no_training_add_leaky_relu_22:
[----:B------:R-:W0:Y:S01]  /*0000*/  LDC R1, c[0x0][0x28] ;  /* 0x00000a00ff017b82 */ /* 0x000e220000000800 */
[----:B------:R-:W1:Y:S07]  /*0010*/  S2R R14, SR_TID.X ;  /* 0x00000000000e7919 */ /* 0x000e6e0000002100 */
[----:B------:R-:W2:Y:S01]  /*0020*/  S2UR UR4, SR_CTAID.X ;  /* 0x00000000000479c3 */ /* 0x000ea20000002500 */
[----:B------:R-:W-:Y:S01]  /*0030*/  CS2R R6, SRZ ;  /* 0x0000000000067805 */ /* 0x000fe2000001ff00 */
[----:B------:R-:W-:Y:S01]  /*0040*/  ULDC.64 UR8, c[0x0][0x208] ;  /* 0x0000820000087ab9 */ /* 0x000fe20000000a00 */
[----:B------:R-:W3:Y:S05]  /*0050*/  S2R R15, SR_CTAID.Y ;  /* 0x00000000000f7919 */ /* 0x000eea0000002600 */
[----:B------:R-:W4:Y:S08]  /*0060*/  LDC.64 R2, c[0x0][0x220] ;  /* 0x00008800ff027b82 */ /* 0x000f300000000a00 */
[----:B------:R-:W5:Y:S01]  /*0070*/  LDC.64 R10, c[0x0][0x210] ;  /* 0x00008400ff0a7b82 */ /* 0x000f620000000a00 */
[----:B--2---:R-:W-:-:S07]  /*0080*/  USHF.L.U32 UR4, UR4, 0x2, URZ ;  /* 0x0000000204047899 */ /* 0x004fce000800063f */
[----:B------:R-:W2:Y:S01]  /*0090*/  LDC.64 R8, c[0x0][0x218] ;  /* 0x00008600ff087b82 */ /* 0x000ea20000000a00 */
[----:B-1----:R-:W-:-:S07]  /*00a0*/  LOP3.LUT R0, R14, 0x1, RZ, 0xc0, !PT ;  /* 0x000000010e007812 */ /* 0x002fce00078ec0ff */
[----:B------:R-:W1:Y:S01]  /*00b0*/  LDC.64 R12, c[0x0][0x228] ;  /* 0x00008a00ff0c7b82 */ /* 0x000e620000000a00 */
[----:B------:R-:W-:-:S04]  /*00c0*/  LEA R21, R0, UR4, 0x1 ;  /* 0x0000000400157c11 */ /* 0x000fc8000f8e08ff */
[C---:B------:R-:W-:Y:S01]  /*00d0*/  ISETP.GE.AND P1, PT, R21.reuse, 0x200, PT ;  /* 0x000002001500780c */ /* 0x040fe20003f26270 */
[----:B----4-:R-:W-:Y:S02]  /*00e0*/  IMAD.WIDE R2, R21, 0x4, R2 ;  /* 0x0000000415027825 */ /* 0x010fe400078e0202 */
[----:B------:R-:W4:Y:S08]  /*00f0*/  LDC.64 R16, c[0x0][0x230] ;  /* 0x00008c00ff107b82 */ /* 0x000f300000000a00 */
[----:B------:R-:W5:Y:S02]  /*0100*/  LDC.64 R26, c[0x0][0x238] ;  /* 0x00008e00ff1a7b82 */ /* 0x000f640000000a00 */
[----:B------:R1:W5:Y:S01]  /*0110*/  @!P1 LDG.E.EL.64 R6, desc[UR8][R2.64] ;  /* 0x0000000802069981 */ /* 0x000362000c2e1b00 */
[----:B------:R-:W-:Y:S01]  /*0120*/  SHF.R.U32.HI R18, RZ, 0x1, R14 ;  /* 0x00000001ff127819 */ /* 0x000fe2000001160e */
[----:B---3--:R-:W-:-:S02]  /*0130*/  IMAD.SHL.U32 R15, R15, 0x40, RZ ;  /* 0x000000400f0f7824 */ /* 0x008fc400078e00ff */
[C---:B--2---:R-:W-:Y:S01]  /*0140*/  IMAD.WIDE R8, R21.reuse, 0x4, R8 ;  /* 0x0000000415087825 */ /* 0x044fe200078e0208 */
[----:B------:R-:W-:Y:S02]  /*0150*/  SGXT.U32 R18, R18, 0x6 ;  /* 0x000000061212781a */ /* 0x000fe40000000000 */
[----:B------:R-:W-:Y:S01]  /*0160*/  CS2R R22, SRZ ;  /* 0x0000000000167805 */ /* 0x000fe2000001ff00 */
[----:B-1----:R-:W-:Y:S01]  /*0170*/  IMAD.WIDE R12, R21, 0x4, R12 ;  /* 0x00000004150c7825 */ /* 0x002fe200078e020c */
[----:B------:R-:W-:Y:S02]  /*0180*/  LOP3.LUT R4, R15, R18, RZ, 0xfc, !PT ;  /* 0x000000120f047212 */ /* 0x000fe400078efcff */
[----:B------:R-:W-:Y:S02]  /*0190*/  CS2R R2, SRZ ;  /* 0x0000000000027805 */ /* 0x000fe4000001ff00 */
[C---:B------:R-:W-:Y:S01]  /*01a0*/  ISETP.LT.AND P0, PT, R4.reuse, 0x40, !P1 ;  /* 0x000000400400780c */ /* 0x040fe20004f01270 */
[----:B------:R-:W-:Y:S01]  /*01b0*/  IMAD R19, R4, 0x200, R21 ;  /* 0x0000020004137824 */ /* 0x000fe200078e0215 */
[----:B------:R-:W-:-:S02]  /*01c0*/  CS2R R4, SRZ ;  /* 0x0000000000047805 */ /* 0x000fc4000001ff00 */
[----:B------:R1:W2:Y:S01]  /*01d0*/  @!P1 LDG.E.EL.64 R2, desc[UR8][R8.64] ;  /* 0x0000000808029981 */ /* 0x0002a2000c2e1b00 */
[----:B----4-:R-:W-:-:S04]  /*01e0*/  IMAD.WIDE R16, R21, 0x4, R16 ;  /* 0x0000000415107825 */ /* 0x010fc800078e0210 */
[C---:B-----5:R-:W-:Y:S01]  /*01f0*/  IMAD.WIDE R10, R19.reuse, 0x4, R10 ;  /* 0x00000004130a7825 */ /* 0x060fe200078e020a */
[----:B------:R-:W-:Y:S01]  /*0200*/  CS2R R20, SRZ ;  /* 0x0000000000147805 */ /* 0x000fe2000001ff00 */
[----:B------:R-:W3:Y:S04]  /*0210*/  @!P1 LDG.E.EL.64 R22, desc[UR8][R16.64] ;  /* 0x0000000810169981 */ /* 0x000ee8000c2e1b00 */
[----:B------:R-:W2:Y:S04]  /*0220*/  @P0 LDG.E.EL.64 R4, desc[UR8][R10.64] ;  /* 0x000000080a040981 */ /* 0x000ea8000c2e1b00 */
[----:B------:R-:W3:Y:S01]  /*0230*/  @!P1 LDG.E.EL.64 R20, desc[UR8][R12.64] ;  /* 0x000000080c149981 */ /* 0x000ee2000c2e1b00 */
[----:B------:R-:W-:Y:S01]  /*0240*/  CS2R R24, SRZ ;  /* 0x0000000000187805 */ /* 0x000fe2000001ff00 */
[----:B0-----:R-:W-:-:S05]  /*0250*/  IMAD.WIDE R26, R19, 0x4, R26 ;  /* 0x00000004131a7825 */ /* 0x001fca00078e021a */
[----:B------:R-:W4:Y:S01]  /*0260*/  @P0 LDG.E.EL.64 R24, desc[UR8][R26.64] ;  /* 0x000000081a180981 */ /* 0x000f22000c2e1b00 */
[----:B------:R-:W0:Y:S01]  /*0270*/  S2UR UR6, SR_CgaCtaId ;  /* 0x00000000000679c3 */ /* 0x000e220000008800 */
[----:B------:R-:W-:Y:S02]  /*0280*/  UMOV UR5, 0x400 ;  /* 0x0000040000057882 */ /* 0x000fe40000000000 */
[----:B0-----:R-:W-:Y:S01]  /*0290*/  UPRMT UR5, UR6, 0x654, UR5 ;  /* 0x0000065406057896 */ /* 0x001fe20008000005 */
[----:B------:R-:W-:Y:S01]  /*02a0*/  FADD R6, R6, 9.9999997473787516356e-06 ;  /* 0x3727c5ac06067421 */ /* 0x000fe20000000000 */
[----:B------:R-:W-:-:S03]  /*02b0*/  FADD R7, R7, 9.9999997473787516356e-06 ;  /* 0x3727c5ac07077421 */ /* 0x000fc60000000000 */
[----:B-1----:R-:W0:Y:S08]  /*02c0*/  MUFU.SQRT R8, R6 ;  /* 0x0000000600087308 */ /* 0x002e300000002000 */
[----:B------:R-:W1:Y:S01]  /*02d0*/  MUFU.SQRT R9, R7 ;  /* 0x0000000700097308 */ /* 0x000e620000002000 */
[C---:B0-----:R-:W-:Y:S02]  /*02e0*/  FSETP.GT.AND P0, PT, R8.reuse, 8.50705917302346158658e+37, PT ;  /* 0x7e8000000800780b */ /* 0x041fe40003f04000 */
[----:B------:R-:W-:-:S02]  /*02f0*/  FSETP.GEU.AND P2, PT, R8, 1.175494350822287508e-38, PT ;  /* 0x008000000800780b */ /* 0x000fc40003f4e000 */
[C---:B-1----:R-:W-:Y:S02]  /*0300*/  FSETP.GT.AND P1, PT, R9.reuse, 8.50705917302346158658e+37, PT ;  /* 0x7e8000000900780b */ /* 0x042fe40003f24000 */
[----:B------:R-:W-:-:S07]  /*0310*/  FSETP.GEU.AND P3, PT, R9, 1.175494350822287508e-38, PT ;  /* 0x008000000900780b */ /* 0x000fce0003f6e000 */
[----:B------:R-:W-:-:S04]  /*0320*/  @P0 FMUL R8, R8, 0.25 ;  /* 0x3e80000008080820 */ /* 0x000fc80000400000 */
[----:B------:R-:W-:Y:S01]  /*0330*/  @!P2 FMUL R8, R8, 16777216 ;  /* 0x4b8000000808a820 */ /* 0x000fe20000400000 */
[----:B------:R-:W-:-:S04]  /*0340*/  @P1 FMUL R9, R9, 0.25 ;  /* 0x3e80000009091820 */ /* 0x000fc80000400000 */
[----:B------:R-:W-:Y:S01]  /*0350*/  @!P3 FMUL R9, R9, 16777216 ;  /* 0x4b8000000909b820 */ /* 0x000fe20000400000 */
[----:B------:R-:W0:Y:S01]  /*0360*/  MUFU.RCP R8, R8 ;  /* 0x0000000800087308 */ /* 0x000e220000001000 */
[----:B------:R-:W-:-:S07]  /*0370*/  IMAD.MOV.U32 R6, RZ, RZ, 0x3e800000 ;  /* 0x3e800000ff067424 */ /* 0x000fce00078e00ff */
[----:B------:R-:W1:Y:S01]  /*0380*/  MUFU.RCP R9, R9 ;  /* 0x0000000900097308 */ /* 0x000e620000001000 */
[C---:B------:R-:W-:Y:S02]  /*0390*/  FSEL R7, R6.reuse, 1, P0 ;  /* 0x3f80000006077808 */ /* 0x040fe40000000000 */
[----:B------:R-:W-:-:S03]  /*03a0*/  FSEL R6, R6, 1, P1 ;  /* 0x3f80000006067808 */ /* 0x000fc60000800000 */
[----:B------:R-:W-:Y:S02]  /*03b0*/  @!P2 FMUL R7, R7, 16777216 ;  /* 0x4b8000000707a820 */ /* 0x000fe40000400000 */
[----:B------:R-:W-:Y:S01]  /*03c0*/  @!P3 FMUL R6, R6, 16777216 ;  /* 0x4b8000000606b820 */ /* 0x000fe20000400000 */
[----:B--2---:R-:W-:Y:S01]  /*03d0*/  FADD R2, -R2, R4 ;  /* 0x0000000402027221 */ /* 0x004fe20000000100 */
[----:B0-----:R-:W-:Y:S01]  /*03e0*/  FMUL R7, R8, R7 ;  /* 0x0000000708077220 */ /* 0x001fe20000400000 */
[----:B------:R-:W-:Y:S01]  /*03f0*/  FADD R3, -R3, R5 ;  /* 0x0000000503037221 */ /* 0x000fe20000000100 */
[----:B-1----:R-:W-:Y:S02]  /*0400*/  FMUL R6, R9, R6 ;  /* 0x0000000609067220 */ /* 0x002fe40000400000 */
[----:B------:R-:W-:Y:S02]  /*0410*/  FMUL R7, R2, R7 ;  /* 0x0000000702077220 */ /* 0x000fe40000400000 */
[----:B------:R-:W-:-:S02]  /*0420*/  FMUL R6, R3, R6 ;  /* 0x0000000603067220 */ /* 0x000fc40000400000 */
[----:B---3--:R-:W-:Y:S02]  /*0430*/  FFMA R7, R7, R20, R22 ;  /* 0x0000001407077223 */ /* 0x008fe40000000016 */
[----:B------:R-:W-:-:S03]  /*0440*/  FFMA R6, R6, R21, R23 ;  /* 0x0000001506067223 */ /* 0x000fc60000000017 */
[----:B------:R-:W-:Y:S02]  /*0450*/  FSETP.GT.AND P0, PT, R7, RZ, PT ;  /* 0x000000ff0700720b */ /* 0x000fe40003f04000 */
[----:B------:R-:W-:Y:S01]  /*0460*/  FSETP.GT.AND P1, PT, R6, RZ, PT ;  /* 0x000000ff0600720b */ /* 0x000fe20003f24000 */
[C---:B------:R-:W-:Y:S01]  /*0470*/  IMAD.SHL.U32 R3, R0.reuse, 0x80, RZ ;  /* 0x0000008000037824 */ /* 0x040fe200078e00ff */
[----:B------:R-:W-:-:S04]  /*0480*/  LEA R5, R0, UR5, 0x4 ;  /* 0x0000000500057c11 */ /* 0x000fc8000f8e20ff */
[C---:B------:R-:W-:Y:S02]  /*0490*/  LOP3.LUT R18, R3.reuse, R18, RZ, 0xfc, !PT ;  /* 0x0000001203127212 */ /* 0x040fe400078efcff */
[----:B------:R-:W-:-:S03]  /*04a0*/  LEA.HI R3, R3, UR5, RZ, 0x1d ;  /* 0x0000000503037c11 */ /* 0x000fc6000f8fe8ff */
[----:B------:R-:W-:Y:S02]  /*04b0*/  @!P0 FMUL R7, R7, 0.10000000149011611938 ;  /* 0x3dcccccd07078820 */ /* 0x000fe40000400000 */
[----:B------:R-:W-:Y:S01]  /*04c0*/  @!P1 FMUL R6, R6, 0.10000000149011611938 ;  /* 0x3dcccccd06069820 */ /* 0x000fe20000400000 */
[----:B------:R-:W-:Y:S02]  /*04d0*/  IMAD.SHL.U32 R2, R14, 0x2, RZ ;  /* 0x000000020e027824 */ /* 0x000fe400078e00ff */
[----:B----4-:R-:W-:Y:S01]  /*04e0*/  FADD R24, R7, R24 ;  /* 0x0000001807187221 */ /* 0x010fe20000000000 */
[C---:B------:R-:W-:Y:S01]  /*04f0*/  IMAD R5, R18.reuse, 0x4, R5 ;  /* 0x0000000412057824 */ /* 0x040fe200078e0205 */
[----:B------:R-:W-:Y:S01]  /*0500*/  LEA R18, R18, R3, 0x2 ;  /* 0x0000000312127211 */ /* 0x000fe200078e10ff */
[----:B------:R-:W-:Y:S01]  /*0510*/  FADD R25, R6, R25 ;  /* 0x0000001906197221 */ /* 0x000fe20000000000 */
[----:B------:R-:W-:Y:S02]  /*0520*/  SHF.R.U32.HI R4, RZ, 0x5, R14 ;  /* 0x00000005ff047819 */ /* 0x000fe4000001160e */
[----:B------:R-:W-:Y:S01]  /*0530*/  LOP3.LUT R15, R15, 0x3e, R2, 0xf8, !PT ;  /* 0x0000003e0f0f7812 */ /* 0x000fe200078ef802 */
[----:B------:R0:W-:Y:S01]  /*0540*/  STS [R5], R24 ;  /* 0x0000001805007388 */ /* 0x0001e20000000800 */
[----:B------:R-:W-:-:S03]  /*0550*/  SGXT.U32 R2, R4, 0x2 ;  /* 0x000000020402781a */ /* 0x000fc60000000000 */
[----:B------:R0:W-:Y:S01]  /*0560*/  STS [R18+0x108], R25 ;  /* 0x0001081912007388 */ /* 0x0001e20000000800 */
[----:B------:R-:W-:Y:S01]  /*0570*/  LOP3.LUT R0, R2, UR4, RZ, 0xfc, !PT ;  /* 0x0000000402007c12 */ /* 0x000fe2000f8efcff */
[----:B------:R-:W-:Y:S03]  /*0580*/  BAR.SYNC.DEFER_BLOCKING 0x0 ;  /* 0x0000000000007b1d */ /* 0x000fe60000010000 */
[----:B------:R-:W-:Y:S02]  /*0590*/  ISETP.GE.AND P0, PT, R0, 0x200, PT ;  /* 0x000002000000780c */ /* 0x000fe40003f06270 */
[----:B------:R-:W-:Y:S02]  /*05a0*/  SHF.R.U32.HI R2, RZ, 0x2, R14 ;  /* 0x00000002ff027819 */ /* 0x000fe4000001160e */
[----:B------:R-:W-:Y:S01]  /*05b0*/  ISETP.LT.AND P0, PT, R15, 0x40, !P0 ;  /* 0x000000400f00780c */ /* 0x000fe20004701270 */
[----:B------:R-:W-:Y:S01]  /*05c0*/  IMAD.SHL.U32 R14, R14, 0x8, RZ ;  /* 0x000000080e0e7824 */ /* 0x000fe200078e00ff */
[----:B------:R-:W-:-:S04]  /*05d0*/  LOP3.LUT R2, R2, 0x18, RZ, 0xc0, !PT ;  /* 0x0000001802027812 */ /* 0x000fc800078ec0ff */
[----:B------:R-:W-:-:S04]  /*05e0*/  LOP3.LUT R3, R14, 0x3f8, RZ, 0xc0, !PT ;  /* 0x000003f80e037812 */ /* 0x000fc800078ec0ff */
[----:B------:R-:W-:-:S03]  /*05f0*/  IADD3 R7, R3, UR5, R2 ;  /* 0x0000000503077c10 */ /* 0x000fc6000fffe002 */
[----:B0-----:R-:W-:Y:S05]  /*0600*/  @!P0 EXIT ;  /* 0x000000000000894d */ /* 0x001fea0003800000 */
[----:B------:R-:W0:Y:S01]  /*0610*/  LDS.64 R8, [R7] ;  /* 0x0000000007087984 */ /* 0x000e220000000a00 */
[----:B------:R-:W-:Y:S01]  /*0620*/  SHF.R.S32.HI R4, RZ, 0x1f, R15 ;  /* 0x0000001fff047819 */ /* 0x000fe2000001140f */
[----:B------:R-:W1:Y:S03]  /*0630*/  LDC.64 R2, c[0x0][0x240] ;  /* 0x00009000ff027b82 */ /* 0x000e660000000a00 */
[----:B------:R-:W-:-:S04]  /*0640*/  LEA.HI R4, R4, R15, RZ, 0x4 ;  /* 0x0000000f04047211 */ /* 0x000fc800078f20ff */
[C---:B------:R-:W-:Y:S01]  /*0650*/  LOP3.LUT R6, R4.reuse, 0xfffffff0, RZ, 0xc0, !PT ;  /* 0xfffffff004067812 */ /* 0x040fe200078ec0ff */
[----:B------:R-:W-:-:S04]  /*0660*/  IMAD.SHL.U32 R4, R4, 0x200, RZ ;  /* 0x0000020004047824 */ /* 0x000fc800078e00ff */
[----:B------:R-:W-:Y:S01]  /*0670*/  IMAD.IADD R15, R15, 0x1, -R6 ;  /* 0x000000010f0f7824 */ /* 0x000fe200078e0a06 */
[----:B------:R-:W-:-:S04]  /*0680*/  LOP3.LUT R4, R4, 0xffffe000, RZ, 0xc0, !PT ;  /* 0xffffe00004047812 */ /* 0x000fc800078ec0ff */
[----:B------:R-:W-:-:S05]  /*0690*/  LEA R15, R0, R15, 0x4 ;  /* 0x0000000f000f7211 */ /* 0x000fca00078e20ff */
[----:B------:R-:W-:-:S04]  /*06a0*/  IMAD.IADD R15, R15, 0x1, R4 ;  /* 0x000000010f0f7824 */ /* 0x000fc800078e0204 */
[----:B-1----:R-:W-:-:S05]  /*06b0*/  IMAD.WIDE R2, R15, 0x4, R2 ;  /* 0x000000040f027825 */ /* 0x002fca00078e0202 */
[----:B0-----:R-:W-:Y:S01]  /*06c0*/  STG.E.64 desc[UR8][R2.64], R8 ;  /* 0x0000000802007986 */ /* 0x001fe2000c101b08 */
[----:B------:R-:W-:Y:S05]  /*06d0*/  EXIT ;  /* 0x000000000000794d */ /* 0x000fea0003800000 */
.L_x_0:
[----:B------:R-:W-:-:S00]  /*06e0*/  BRA `(.L_x_0) ;  /* 0xfffffffc00fc7947 */ /* 0x000fc0000383ffff */
[----:B------:R-:W-:-:S00]  /*06f0*/  NOP ;  /* 0x0000000000007918 */ /* 0x000fc00000000000 */
        /* <DEDUP_REMOVED lines=8> */
.L_x_1:


//--------------------- .nv.global.init           --------------------------
	.section	.nv.global.init,"aw",@progbits
.nv.global.init:
	.type		_$_str,@object
	.size		_$_str,(_$_str_$_2 - _$_str)
_$_str:
        /*0000*/ 	.byte	0x5f, 0x5f, 0x43, 0x55, 0x44, 0x41, 0x5f, 0x46, 0x54, 0x5a, 0x00
	.type		_$_str_$_2,@object
	.size		_$_str_$_2,(.L_1 - _$_str_$_2)
_$_str_$_2:
        /*000b*/ 	.byte	0x5f, 0x5f, 0x43, 0x55, 0x44, 0x41, 0x5f, 0x50, 0x52, 0x45, 0x43, 0x5f, 0x53, 0x51, 0x52, 0x54
        /*001b*/ 	.byte	0x00
.L_1:


//--------------------- .nv.shared.triton_poi_fused__native_batch_norm_legit_no_training_add_leaky_relu_22 --------------------------
	.section	.nv.shared.triton_poi_fused__native_batch_norm_legit_no_training_add_leaky_relu_22,"aw",@nobits
	.sectionflags	@""
	.align	16
	.zero		1024


//--------------------- .nv.constant0.triton_poi_fused__native_batch_norm_legit_no_training_add_leaky_relu_22 --------------------------
	.section	.nv.constant0.triton_poi_fused__native_batch_norm_legit_no_training_add_leaky_relu_22,"a",@progbits
	.sectionflags	@""
	.align	4
.nv.constant0.triton_poi_fused__native_batch_norm_legit_no_training_add_leaky_relu_22:
	.zero		592
